//
// Generated by NVIDIA NVVM Compiler
//
// Compiler Build ID: CL-36424714
// Cuda compilation tools, release 13.0, V13.0.88
// Based on NVVM 20.0.0
//

.version 9.0
.target sm_100
.address_size 64

	// .globl	_Z6AssignPiS_S_S_S_ii

.visible .entry _Z6AssignPiS_S_S_S_ii(
	.param .u64 .ptr .align 1 _Z6AssignPiS_S_S_S_ii_param_0,
	.param .u64 .ptr .align 1 _Z6AssignPiS_S_S_S_ii_param_1,
	.param .u64 .ptr .align 1 _Z6AssignPiS_S_S_S_ii_param_2,
	.param .u64 .ptr .align 1 _Z6AssignPiS_S_S_S_ii_param_3,
	.param .u64 .ptr .align 1 _Z6AssignPiS_S_S_S_ii_param_4,
	.param .u32 _Z6AssignPiS_S_S_S_ii_param_5,
	.param .u32 _Z6AssignPiS_S_S_S_ii_param_6
)
{
	.reg .pred 	%p<2>;
	.reg .b32 	%r<13>;
	.reg .b64 	%rd<19>;

	ld.param.u64 	%rd1, [_Z6AssignPiS_S_S_S_ii_param_0];
	ld.param.u64 	%rd2, [_Z6AssignPiS_S_S_S_ii_param_1];
	ld.param.u64 	%rd3, [_Z6AssignPiS_S_S_S_ii_param_2];
	ld.param.u64 	%rd4, [_Z6AssignPiS_S_S_S_ii_param_3];
	ld.param.u64 	%rd5, [_Z6AssignPiS_S_S_S_ii_param_4];
	ld.param.u32 	%r4, [_Z6AssignPiS_S_S_S_ii_param_5];
	ld.param.u32 	%r3, [_Z6AssignPiS_S_S_S_ii_param_6];
	mov.u32 	%r1, %ctaid.x;
	mov.u32 	%r5, %ntid.x;
	mov.u32 	%r6, %tid.x;
	mad.lo.s32 	%r2, %r1, %r5, %r6;
	setp.ge.s32 	%p1, %r2, %r4;
	@%p1 bra 	$L__BB0_2;
	cvta.to.global.u64 	%rd6, %rd1;
	cvta.to.global.u64 	%rd7, %rd2;
	cvta.to.global.u64 	%rd8, %rd3;
	cvta.to.global.u64 	%rd9, %rd4;
	cvta.to.global.u64 	%rd10, %rd5;
	mul.wide.s32 	%rd11, %r2, 4;
	add.s64 	%rd12, %rd6, %rd11;
	ld.global.u32 	%r7, [%rd12];
	mad.lo.s32 	%r8, %r7, %r3, %r1;
	add.s64 	%rd13, %rd7, %rd11;
	ld.global.u32 	%r9, [%rd13];
	mul.wide.s32 	%rd14, %r8, 4;
	add.s64 	%rd15, %rd8, %rd14;
	ld.global.u32 	%r10, [%rd15];
	add.s32 	%r11, %r10, %r9;
	add.s64 	%rd16, %rd9, %rd11;
	ld.global.u32 	%r12, [%rd16];
	mul.wide.s32 	%rd17, %r11, 4;
	add.s64 	%rd18, %rd10, %rd17;
	st.global.u32 	[%rd18], %r12;
$L__BB0_2:
	ret;

}
	// .globl	_Z10partitionsPiS_i
.visible .entry _Z10partitionsPiS_i(
	.param .u64 .ptr .align 1 _Z10partitionsPiS_i_param_0,
	.param .u64 .ptr .align 1 _Z10partitionsPiS_i_param_1,
	.param .u32 _Z10partitionsPiS_i_param_2
)
{
	.reg .pred 	%p<3>;
	.reg .b32 	%r<11>;
	.reg .b64 	%rd<9>;

	ld.param.u64 	%rd1, [_Z10partitionsPiS_i_param_0];
	ld.param.u64 	%rd2, [_Z10partitionsPiS_i_param_1];
	ld.param.u32 	%r3, [_Z10partitionsPiS_i_param_2];
	mov.u32 	%r4, %ctaid.x;
	mov.u32 	%r5, %ntid.x;
	mov.u32 	%r6, %tid.x;
	mad.lo.s32 	%r1, %r4, %r5, %r6;
	mul.lo.s32 	%r7, %r3, %r3;
	setp.ge.s32 	%p1, %r1, %r7;
	@%p1 bra 	$L__BB1_3;
	div.s32 	%r2, %r1, %r3;
	add.s32 	%r8, %r2, 1;
	setp.ge.s32 	%p2, %r8, %r3;
	@%p2 bra 	$L__BB1_3;
	cvta.to.global.u64 	%rd3, %rd2;
	mul.wide.s32 	%rd4, %r2, 4;
	add.s64 	%rd5, %rd3, %rd4;
	cvta.to.global.u64 	%rd6, %rd1;
	mul.wide.s32 	%rd7, %r1, 4;
	add.s64 	%rd8, %rd6, %rd7;
	ld.global.u32 	%r9, [%rd8];
	atom.global.add.u32 	%r10, [%rd5+4], %r9;
$L__BB1_3:
	ret;

}


// ===== COMPILED SASS (sm_100) =====

	.target	sm_100

	.elftype	@"ET_EXEC"


//--------------------- .note.nv.tkinfo           --------------------------
	.section	.note.nv.tkinfo,"",@"SHT_NOTE"
	.sectionflags	@"SHF_NOTE_NV_TKINFO"
	.tkinfo
        /*0018*/ 	.word	0x00000002
        /*0030*/ 	.string	""
        /*0030*/ 	.string	"ptxas"
        /*0030*/ 	.string	"Cuda compilation tools, release 13.0, V13.0.88"
        /*0030*/ 	.string	"Build cuda_13.0.r13.0/compiler.36424714_0"
        /*0030*/ 	.string	"-arch sm_100 -m 64 "



//--------------------- .note.nv.cuinfo           --------------------------
	.section	.note.nv.cuinfo,"",@"SHT_NOTE"
	.sectionflags	@"SHF_NOTE_NV_CUINFO"
        /*0018*/ 	.short	0x0002
        /*001a*/ 	.short	0x0064
        /*001c*/ 	.short	0x0082
	.zero		2


//--------------------- .nv.info                  --------------------------
	.section	.nv.info,"",@"SHT_CUDA_INFO"
	.align	4


	//----- nvinfo : EIATTR_REGCOUNT
	.align		4
        /*0000*/ 	.byte	0x04, 0x2f
        /*0002*/ 	.short	(.L_1 - .L_0)
	.align		4
.L_0:
        /*0004*/ 	.word	index@(_Z6AssignPiS_S_S_S_ii)
        /*0008*/ 	.word	0x00000010


	//----- nvinfo : EIATTR_FRAME_SIZE
	.align		4
.L_1:
        /*000c*/ 	.byte	0x04, 0x11
        /*000e*/ 	.short	(.L_3 - .L_2)
	.align		4
.L_2:
        /*0010*/ 	.word	index@(_Z6AssignPiS_S_S_S_ii)
        /*0014*/ 	.word	0x00000000


	//----- nvinfo : EIATTR_REGCOUNT
	.align		4
.L_3:
        /*0018*/ 	.byte	0x04, 0x2f
        /*001a*/ 	.short	(.L_5 - .L_4)
	.align		4
.L_4:
        /*001c*/ 	.word	index@(_Z10partitionsPiS_i)
        /*0020*/ 	.word	0x0000000c


	//----- nvinfo : EIATTR_FRAME_SIZE
	.align		4
.L_5:
        /*0024*/ 	.byte	0x04, 0x11
        /*0026*/ 	.short	(.L_7 - .L_6)
	.align		4
.L_6:
        /*0028*/ 	.word	index@(_Z10partitionsPiS_i)
        /*002c*/ 	.word	0x00000000


	//----- nvinfo : EIATTR_MIN_STACK_SIZE
	.align		4
.L_7:
        /*0030*/ 	.byte	0x04, 0x12
        /*0032*/ 	.short	(.L_9 - .L_8)
	.align		4
.L_8:
        /*0034*/ 	.word	index@(_Z10partitionsPiS_i)
        /*0038*/ 	.word	0x00000000


	//----- nvinfo : EIATTR_MIN_STACK_SIZE
	.align		4
.L_9:
        /*003c*/ 	.byte	0x04, 0x12
        /*003e*/ 	.short	(.L_11 - .L_10)
	.align		4
.L_10:
        /*0040*/ 	.word	index@(_Z6AssignPiS_S_S_S_ii)
        /*0044*/ 	.word	0x00000000
.L_11:


//--------------------- .nv.compat                --------------------------
	.section	.nv.compat,"",@"SHT_CUDA_COMPAT_INFO"
	.align	4
        /*0000*/ 	.byte	0x02, 0x09, 0x00, 0x00, 0x02, 0x02, 0x01, 0x00, 0x02, 0x05, 0x05, 0x00, 0x03, 0x07, 0x01, 0x01
        /*0010*/ 	.byte	0x02, 0x03, 0x00, 0x00, 0x02, 0x06, 0x01, 0x00, 0x04, 0x0b, 0x08, 0x00, 0x09, 0x00, 0x00, 0x00
        /*0020*/ 	.byte	0x00, 0x00, 0x00, 0x00


//--------------------- .nv.info._Z10partitionsPiS_i --------------------------
	.section	.nv.info._Z10partitionsPiS_i,"",@"SHT_CUDA_INFO"
	.sectionflags	@""
	.align	4


	//----- nvinfo : EIATTR_CUDA_API_VERSION
	.align		4
        /*0000*/ 	.byte	0x04, 0x37
        /*0002*/ 	.short	(.L_13 - .L_12)
.L_12:
        /*0004*/ 	.word	0x00000082


	//----- nvinfo : EIATTR_KPARAM_INFO
	.align		4
.L_13:
        /*0008*/ 	.byte	0x04, 0x17
        /*000a*/ 	.short	(.L_15 - .L_14)
.L_14:
        /*000c*/ 	.word	0x00000000
        /*0010*/ 	.short	0x0002
        /*0012*/ 	.short	0x0010
        /*0014*/ 	.byte	0x00, 0xf0, 0x11, 0x00


	//----- nvinfo : EIATTR_KPARAM_INFO
	.align		4
.L_15:
        /*0018*/ 	.byte	0x04, 0x17
        /*001a*/ 	.short	(.L_17 - .L_16)
.L_16:
        /*001c*/ 	.word	0x00000000
        /*0020*/ 	.short	0x0001
        /*0022*/ 	.short	0x0008
        /*0024*/ 	.byte	0x00, 0xf5, 0x21, 0x00


	//----- nvinfo : EIATTR_KPARAM_INFO
	.align		4
.L_17:
        /*0028*/ 	.byte	0x04, 0x17
        /*002a*/ 	.short	(.L_19 - .L_18)
.L_18:
        /*002c*/ 	.word	0x00000000
        /*0030*/ 	.short	0x0000
        /*0032*/ 	.short	0x0000
        /*0034*/ 	.byte	0x00, 0xf5, 0x21, 0x00


	//----- nvinfo : EIATTR_SPARSE_MMA_MASK
	.align		4
.L_19:
        /*0038*/ 	.byte	0x03, 0x50
        /*003a*/ 	.short	0x0000


	//----- nvinfo : EIATTR_MAXREG_COUNT
	.align		4
        /*003c*/ 	.byte	0x03, 0x1b
        /*003e*/ 	.short	0x00ff


	//----- nvinfo : EIATTR_MERCURY_ISA_VERSION
	.align		4
        /*0040*/ 	.byte	0x03, 0x5f
        /*0042*/ 	.short	0x0101


	//----- nvinfo : EIATTR_VRC_CTA_INIT_COUNT
	.align		4
        /*0044*/ 	.byte	0x02, 0x4a
	.zero		1
	.zero		1


	//----- nvinfo : EIATTR_EXIT_INSTR_OFFSETS
	.align		4
        /*0048*/ 	.byte	0x04, 0x1c
        /*004a*/ 	.short	(.L_21 - .L_20)


	//   ....[0]....
.L_20:
        /*004c*/ 	.word	0x00000080


	//   ....[1]....
        /*0050*/ 	.word	0x00000230


	//   ....[2]....
        /*0054*/ 	.word	0x000002b0


	//----- nvinfo : EIATTR_CBANK_PARAM_SIZE
	.align		4
.L_21:
        /*0058*/ 	.byte	0x03, 0x19
        /*005a*/ 	.short	0x0014


	//----- nvinfo : EIATTR_PARAM_CBANK
	.align		4
        /*005c*/ 	.byte	0x04, 0x0a
        /*005e*/ 	.short	(.L_23 - .L_22)
	.align		4
.L_22:
        /*0060*/ 	.word	index@(.nv.constant0._Z10partitionsPiS_i)
        /*0064*/ 	.short	0x0380
        /*0066*/ 	.short	0x0014


	//----- nvinfo : EIATTR_SW_WAR
	.align		4
.L_23:
        /*0068*/ 	.byte	0x04, 0x36
        /*006a*/ 	.short	(.L_25 - .L_24)
.L_24:
        /*006c*/ 	.word	0x00000008
.L_25:


//--------------------- .nv.info._Z6AssignPiS_S_S_S_ii --------------------------
	.section	.nv.info._Z6AssignPiS_S_S_S_ii,"",@"SHT_CUDA_INFO"
	.sectionflags	@""
	.align	4


	//----- nvinfo : EIATTR_CUDA_API_VERSION
	.align		4
        /*0000*/ 	.byte	0x04, 0x37
        /*0002*/ 	.short	(.L_27 - .L_26)
.L_26:
        /*0004*/ 	.word	0x00000082


	//----- nvinfo : EIATTR_KPARAM_INFO
	.align		4
.L_27:
        /*0008*/ 	.byte	0x04, 0x17
        /*000a*/ 	.short	(.L_29 - .L_28)
.L_28:
        /*000c*/ 	.word	0x00000000
        /*0010*/ 	.short	0x0006
        /*0012*/ 	.short	0x002c
        /*0014*/ 	.byte	0x00, 0xf0, 0x11, 0x00


	//----- nvinfo : EIATTR_KPARAM_INFO
	.align		4
.L_29:
        /*0018*/ 	.byte	0x04, 0x17
        /*001a*/ 	.short	(.L_31 - .L_30)
.L_30:
        /*001c*/ 	.word	0x00000000
        /*0020*/ 	.short	0x0005
        /*0022*/ 	.short	0x0028
        /*0024*/ 	.byte	0x00, 0xf0, 0x11, 0x00


	//----- nvinfo : EIATTR_KPARAM_INFO
	.align		4
.L_31:
        /*0028*/ 	.byte	0x04, 0x17
        /*002a*/ 	.short	(.L_33 - .L_32)
.L_32:
        /*002c*/ 	.word	0x00000000
        /*0030*/ 	.short	0x0004
        /*0032*/ 	.short	0x0020
        /*0034*/ 	.byte	0x00, 0xf5, 0x21, 0x00


	//----- nvinfo : EIATTR_KPARAM_INFO
	.align		4
.L_33:
        /*0038*/ 	.byte	0x04, 0x17
        /*003a*/ 	.short	(.L_35 - .L_34)
.L_34:
        /*003c*/ 	.word	0x00000000
        /*0040*/ 	.short	0x0003
        /*0042*/ 	.short	0x0018
        /*0044*/ 	.byte	0x00, 0xf5, 0x21, 0x00


	//----- nvinfo : EIATTR_KPARAM_INFO
	.align		4
.L_35:
        /*0048*/ 	.byte	0x04, 0x17
        /*004a*/ 	.short	(.L_37 - .L_36)
.L_36:
        /*004c*/ 	.word	0x00000000
        /*0050*/ 	.short	0x0002
        /*0052*/ 	.short	0x0010
        /*0054*/ 	.byte	0x00, 0xf5, 0x21, 0x00


	//----- nvinfo : EIATTR_KPARAM_INFO
	.align		4
.L_37:
        /*0058*/ 	.byte	0x04, 0x17
        /*005a*/ 	.short	(.L_39 - .L_38)
.L_38:
        /*005c*/ 	.word	0x00000000
        /*0060*/ 	.short	0x0001
        /*0062*/ 	.short	0x0008
        /*0064*/ 	.byte	0x00, 0xf5, 0x21, 0x00


	//----- nvinfo : EIATTR_KPARAM_INFO
	.align		4
.L_39:
        /*0068*/ 	.byte	0x04, 0x17
        /*006a*/ 	.short	(.L_41 - .L_40)
.L_40:
        /*006c*/ 	.word	0x00000000
        /*0070*/ 	.short	0x0000
        /*0072*/ 	.short	0x0000
        /*0074*/ 	.byte	0x00, 0xf5, 0x21, 0x00


	//----- nvinfo : EIATTR_SPARSE_MMA_MASK
	.align		4
.L_41:
        /*0078*/ 	.byte	0x03, 0x50
        /*007a*/ 	.short	0x0000


	//----- nvinfo : EIATTR_MAXREG_COUNT
	.align		4
        /*007c*/ 	.byte	0x03, 0x1b
        /*007e*/ 	.short	0x00ff


	//----- nvinfo : EIATTR_MERCURY_ISA_VERSION
	.align		4
        /*0080*/ 	.byte	0x03, 0x5f
        /*0082*/ 	.short	0x0101


	//----- nvinfo : EIATTR_VRC_CTA_INIT_COUNT
	.align		4
        /*0084*/ 	.byte	0x02, 0x4a
	.zero		1
	.zero		1


	//----- nvinfo : EIATTR_EXIT_INSTR_OFFSETS
	.align		4
        /*0088*/ 	.byte	0x04, 0x1c
        /*008a*/ 	.short	(.L_43 - .L_42)


	//   ....[0]....
.L_42:
        /*008c*/ 	.word	0x00000070


	//   ....[1]....
        /*0090*/ 	.word	0x000001b0


	//----- nvinfo : EIATTR_CBANK_PARAM_SIZE
	.align		4
.L_43:
        /*0094*/ 	.byte	0x03, 0x19
        /*0096*/ 	.short	0x0030


	//----- nvinfo : EIATTR_PARAM_CBANK
	.align		4
        /*0098*/ 	.byte	0x04, 0x0a
        /*009a*/ 	.short	(.L_45 - .L_44)
	.align		4
.L_44:
        /*009c*/ 	.word	index@(.nv.constant0._Z6AssignPiS_S_S_S_ii)
        /*00a0*/ 	.short	0x0380
        /*00a2*/ 	.short	0x0030


	//----- nvinfo : EIATTR_SW_WAR
	.align		4
.L_45:
        /*00a4*/ 	.byte	0x04, 0x36
        /*00a6*/ 	.short	(.L_47 - .L_46)
.L_46:
        /*00a8*/ 	.word	0x00000008
.L_47:


//--------------------- .nv.callgraph             --------------------------
	.section	.nv.callgraph,"",@"SHT_CUDA_CALLGRAPH"
	.align	4
	.sectionentsize	8
	.align		4
        /*0000*/ 	.word	0x00000000
	.align		4
        /*0004*/ 	.word	0xffffffff
	.align		4
        /*0008*/ 	.word	0x00000000
	.align		4
        /*000c*/ 	.word	0xfffffffe
	.align		4
        /*0010*/ 	.word	0x00000000
	.align		4
        /*0014*/ 	.word	0xfffffffd
	.align		4
        /*0018*/ 	.word	0x00000000
	.align		4
        /*001c*/ 	.word	0xfffffffc


//--------------------- .text._Z10partitionsPiS_i --------------------------
	.section	.text._Z10partitionsPiS_i,"ax",@progbits
	.align	128
        .global         _Z10partitionsPiS_i
        .type           _Z10partitionsPiS_i,@function
        .size           _Z10partitionsPiS_i,(.L_x_2 - _Z10partitionsPiS_i)
        .other          _Z10partitionsPiS_i,@"STO_CUDA_ENTRY STV_DEFAULT"
_Z10partitionsPiS_i:
.text._Z10partitionsPiS_i:
[----:B------:R-:W-:Y:S01]  /*0000*/  LDC R1, c[0x0][0x37c] ;  /* 0x0000df00ff017b82 */ /* 0x000fe20000000800 */
[----:B------:R-:W0:Y:S07]  /*0010*/  S2R R0, SR_TID.X ;  /* 0x0000000000007919 */ /* 0x000e2e0000002100 */
[----:B------:R-:W0:Y:S08]  /*0020*/  S2UR UR4, SR_CTAID.X ;  /* 0x00000000000479c3 */ /* 0x000e300000002500 */
[----:B------:R-:W0:Y:S08]  /*0030*/  LDC R7, c[0x0][0x360] ;  /* 0x0000d800ff077b82 */ /* 0x000e300000000800 */
[----:B------:R-:W1:Y:S01]  /*0040*/  LDC R4, c[0x0][0x390] ;  /* 0x0000e400ff047b82 */ /* 0x000e620000000800 */
[----:B0-----:R-:W-:-:S02]  /*0050*/  IMAD R7, R7, UR4, R0 ;  /* 0x0000000407077c24 */ /* 0x001fc4000f8e0200 */
[----:B-1----:R-:W-:-:S05]  /*0060*/  IMAD R0, R4, R4, RZ ;  /* 0x0000000404007224 */ /* 0x002fca00078e02ff */
[----:B------:R-:W-:-:S13]  /*0070*/  ISETP.GE.AND P0, PT, R7, R0, PT ;  /* 0x000000000700720c */ /* 0x000fda0003f06270 */
[----:B------:R-:W-:Y:S05]  /*0080*/  @P0 EXIT ;  /* 0x000000000000094d */ /* 0x000fea0003800000 */
[----:B------:R-:W-:-:S04]  /*0090*/  IABS R5, R4 ;  /* 0x0000000400057213 */ /* 0x000fc80000000000 */
[----:B------:R-:W0:Y:S08]  /*00a0*/  I2F.RP R0, R5 ;  /* 0x0000000500007306 */ /* 0x000e300000209400 */
[----:B0-----:R-:W0:Y:S02]  /*00b0*/  MUFU.RCP R0, R0 ;  /* 0x0000000000007308 */ /* 0x001e240000001000 */
[----:B0-----:R-:W-:-:S06]  /*00c0*/  VIADD R2, R0, 0xffffffe ;  /* 0x0ffffffe00027836 */ /* 0x001fcc0000000000 */
[----:B------:R0:W1:Y:S02]  /*00d0*/  F2I.FTZ.U32.TRUNC.NTZ R3, R2 ;  /* 0x0000000200037305 */ /* 0x000064000021f000 */
[----:B0-----:R-:W-:Y:S02]  /*00e0*/  HFMA2 R2, -RZ, RZ, 0, 0 ;  /* 0x00000000ff027431 */ /* 0x001fe400000001ff */
[----:B-1----:R-:W-:-:S04]  /*00f0*/  IMAD.MOV R6, RZ, RZ, -R3 ;  /* 0x000000ffff067224 */ /* 0x002fc800078e0a03 */
[----:B------:R-:W-:Y:S01]  /*0100*/  IMAD R9, R6, R5, RZ ;  /* 0x0000000506097224 */ /* 0x000fe200078e02ff */
[----:B------:R-:W-:-:S03]  /*0110*/  IABS R6, R7 ;  /* 0x0000000700067213 */ /* 0x000fc60000000000 */
[----:B------:R-:W-:-:S06]  /*0120*/  IMAD.HI.U32 R3, R3, R9, R2 ;  /* 0x0000000903037227 */ /* 0x000fcc00078e0002 */
[----:B------:R-:W-:-:S04]  /*0130*/  IMAD.HI.U32 R3, R3, R6, RZ ;  /* 0x0000000603037227 */ /* 0x000fc800078e00ff */
[----:B------:R-:W-:-:S04]  /*0140*/  IMAD.MOV R0, RZ, RZ, -R3 ;  /* 0x000000ffff007224 */ /* 0x000fc800078e0a03 */
[----:B------:R-:W-:-:S05]  /*0150*/  IMAD R0, R5, R0, R6 ;  /* 0x0000000005007224 */ /* 0x000fca00078e0206 */
[----:B------:R-:W-:-:S13]  /*0160*/  ISETP.GT.U32.AND P2, PT, R5, R0, PT ;  /* 0x000000000500720c */ /* 0x000fda0003f44070 */
[-C--:B------:R-:W-:Y:S01]  /*0170*/  @!P2 IADD3 R0, PT, PT, R0, -R5.reuse, RZ ;  /* 0x800000050000a210 */ /* 0x080fe20007ffe0ff */
[----:B------:R-:W-:Y:S01]  /*0180*/  @!P2 VIADD R3, R3, 0x1 ;  /* 0x000000010303a836 */ /* 0x000fe20000000000 */
[----:B------:R-:W-:Y:S02]  /*0190*/  ISETP.NE.AND P2, PT, R4, RZ, PT ;  /* 0x000000ff0400720c */ /* 0x000fe40003f45270 */
[----:B------:R-:W-:Y:S02]  /*01a0*/  ISETP.GE.U32.AND P0, PT, R0, R5, PT ;  /* 0x000000050000720c */ /* 0x000fe40003f06070 */
[----:B------:R-:W-:-:S04]  /*01b0*/  LOP3.LUT R0, R7, R4, RZ, 0x3c, !PT ;  /* 0x0000000407007212 */ /* 0x000fc800078e3cff */
[----:B------:R-:W-:-:S07]  /*01c0*/  ISETP.GE.AND P1, PT, R0, RZ, PT ;  /* 0x000000ff0000720c */ /* 0x000fce0003f26270 */
[----:B------:R-:W-:-:S05]  /*01d0*/  @P0 IADD3 R3, PT, PT, R3, 0x1, RZ ;  /* 0x0000000103030810 */ /* 0x000fca0007ffe0ff */
[----:B------:R-:W-:-:S05]  /*01e0*/  IMAD.MOV.U32 R9, RZ, RZ, R3 ;  /* 0x000000ffff097224 */ /* 0x000fca00078e0003 */
[----:B------:R-:W-:Y:S02]  /*01f0*/  @!P1 IADD3 R9, PT, PT, -R9, RZ, RZ ;  /* 0x000000ff09099210 */ /* 0x000fe40007ffe1ff */
[----:B------:R-:W-:-:S05]  /*0200*/  @!P2 LOP3.LUT R9, RZ, R4, RZ, 0x33, !PT ;  /* 0x00000004ff09a212 */ /* 0x000fca00078e33ff */
[----:B------:R-:W-:-:S05]  /*0210*/  VIADD R0, R9, 0x1 ;  /* 0x0000000109007836 */ /* 0x000fca0000000000 */
[----:B------:R-:W-:-:S13]  /*0220*/  ISETP.GE.AND P0, PT, R0, R4, PT ;  /* 0x000000040000720c */ /* 0x000fda0003f06270 */
[----:B------:R-:W-:Y:S05]  /*0230*/  @P0 EXIT ;  /* 0x000000000000094d */ /* 0x000fea0003800000 */
[----:B------:R-:W0:Y:S01]  /*0240*/  LDC.64 R4, c[0x0][0x380] ;  /* 0x0000e000ff047b82 */ /* 0x000e220000000a00 */
[----:B------:R-:W1:Y:S07]  /*0250*/  LDCU.64 UR4, c[0x0][0x358] ;  /* 0x00006b00ff0477ac */ /* 0x000e6e0008000a00 */
[----:B------:R-:W2:Y:S01]  /*0260*/  LDC.64 R2, c[0x0][0x388] ;  /* 0x0000e200ff027b82 */ /* 0x000ea20000000a00 */
[----:B0-----:R-:W-:-:S06]  /*0270*/  IMAD.WIDE R4, R7, 0x4, R4 ;  /* 0x0000000407047825 */ /* 0x001fcc00078e0204 */
[----:B-1----:R-:W3:Y:S01]  /*0280*/  LDG.E R5, desc[UR4][R4.64] ;  /* 0x0000000404057981 */ /* 0x002ee2000c1e1900 */
[----:B--2---:R-:W-:-:S05]  /*0290*/  IMAD.WIDE R2, R9, 0x4, R2 ;  /* 0x0000000409027825 */ /* 0x004fca00078e0202 */
[----:B---3--:R-:W-:Y:S01]  /*02a0*/  REDG.E.ADD.STRONG.GPU desc[UR4][R2.64+0x4], R5 ;  /* 0x000004050200798e */ /* 0x008fe2000c12e104 */
[----:B------:R-:W-:Y:S05]  /*02b0*/  EXIT ;  /* 0x000000000000794d */ /* 0x000fea0003800000 */
.L_x_0:
[----:B------:R-:W-:-:S00]  /*02c0*/  BRA `(.L_x_0) ;  /* 0xfffffffc00fc7947 */ /* 0x000fc0000383ffff */
[----:B------:R-:W-:-:S00]  /*02d0*/  NOP ;  /* 0x0000000000007918 */ /* 0x000fc00000000000 */
        /* <DEDUP_REMOVED lines=10> */
.L_x_2:


//--------------------- .text._Z6AssignPiS_S_S_S_ii --------------------------
	.section	.text._Z6AssignPiS_S_S_S_ii,"ax",@progbits
	.align	128
        .global         _Z6AssignPiS_S_S_S_ii
        .type           _Z6AssignPiS_S_S_S_ii,@function
        .size           _Z6AssignPiS_S_S_S_ii,(.L_x_3 - _Z6AssignPiS_S_S_S_ii)
        .other          _Z6AssignPiS_S_S_S_ii,@"STO_CUDA_ENTRY STV_DEFAULT"
_Z6AssignPiS_S_S_S_ii:
.text._Z6AssignPiS_S_S_S_ii:
[----:B------:R-:W-:Y:S01]  /*0000*/  LDC R1, c[0x0][0x37c] ;  /* 0x0000df00ff017b82 */ /* 0x000fe20000000800 */
[----:B------:R-:W0:Y:S07]  /*0010*/  S2R R0, SR_TID.X ;  /* 0x0000000000007919 */ /* 0x000e2e0000002100 */
[----:B------:R-:W0:Y:S01]  /*0020*/  S2UR UR6, SR_CTAID.X ;  /* 0x00000000000679c3 */ /* 0x000e220000002500 */
[----:B------:R-:W1:Y:S07]  /*0030*/  LDCU UR4, c[0x0][0x3a8] ;  /* 0x00007500ff0477ac */ /* 0x000e6e0008000800 */
[----:B------:R-:W0:Y:S02]  /*0040*/  LDC R11, c[0x0][0x360] ;  /* 0x0000d800ff0b7b82 */ /* 0x000e240000000800 */
[----:B0-----:R-:W-:-:S05]  /*0050*/  IMAD R11, R11, UR6, R0 ;  /* 0x000000060b0b7c24 */ /* 0x001fca000f8e0200 */
[----:B-1----:R-:W-:-:S13]  /*0060*/  ISETP.GE.AND P0, PT, R11, UR4, PT ;  /* 0x000000040b007c0c */ /* 0x002fda000bf06270 */
[----:B------:R-:W-:Y:S05]  /*0070*/  @P0 EXIT ;  /* 0x000000000000094d */ /* 0x000fea0003800000 */
[----:B------:R-:W0:Y:S01]  /*0080*/  LDC.64 R2, c[0x0][0x380] ;  /* 0x0000e000ff027b82 */ /* 0x000e220000000a00 */
[----:B------:R-:W1:Y:S07]  /*0090*/  LDCU.64 UR4, c[0x0][0x358] ;  /* 0x00006b00ff0477ac */ /* 0x000e6e0008000a00 */
[----:B------:R-:W2:Y:S08]  /*00a0*/  LDC R13, c[0x0][0x3ac] ;  /* 0x0000eb00ff0d7b82 */ /* 0x000eb00000000800 */
[----:B------:R-:W3:Y:S01]  /*00b0*/  LDC.64 R4, c[0x0][0x388] ;  /* 0x0000e200ff047b82 */ /* 0x000ee20000000a00 */
[----:B0-----:R-:W-:-:S07]  /*00c0*/  IMAD.WIDE R2, R11, 0x4, R2 ;  /* 0x000000040b027825 */ /* 0x001fce00078e0202 */
[----:B------:R-:W0:Y:S01]  /*00d0*/  LDC.64 R6, c[0x0][0x390] ;  /* 0x0000e400ff067b82 */ /* 0x000e220000000a00 */
[----:B-1----:R-:W2:Y:S07]  /*00e0*/  LDG.E R2, desc[UR4][R2.64] ;  /* 0x0000000402027981 */ /* 0x002eae000c1e1900 */
[----:B------:R-:W1:Y:S01]  /*00f0*/  LDC.64 R8, c[0x0][0x398] ;  /* 0x0000e600ff087b82 */ /* 0x000e620000000a00 */
[----:B---3--:R-:W-:-:S06]  /*0100*/  IMAD.WIDE R4, R11, 0x4, R4 ;  /* 0x000000040b047825 */ /* 0x008fcc00078e0204 */
[----:B------:R-:W3:Y:S01]  /*0110*/  LDG.E R4, desc[UR4][R4.64] ;  /* 0x0000000404047981 */ /* 0x000ee2000c1e1900 */
[----:B-1----:R-:W-:-:S06]  /*0120*/  IMAD.WIDE R8, R11, 0x4, R8 ;  /* 0x000000040b087825 */ /* 0x002fcc00078e0208 */
[----:B------:R-:W4:Y:S01]  /*0130*/  LDG.E R9, desc[UR4][R8.64] ;  /* 0x0000000408097981 */ /* 0x000f22000c1e1900 */
[----:B--2---:R-:W-:Y:S02]  /*0140*/  IMAD R13, R2, R13, UR6 ;  /* 0x00000006020d7e24 */ /* 0x004fe4000f8e020d */
[----:B------:R-:W1:Y:S02]  /*0150*/  LDC.64 R2, c[0x0][0x3a0] ;  /* 0x0000e800ff027b82 */ /* 0x000e640000000a00 */
[----:B0-----:R-:W-:-:S06]  /*0160*/  IMAD.WIDE R6, R13, 0x4, R6 ;  /* 0x000000040d067825 */ /* 0x001fcc00078e0206 */
[----:B------:R-:W3:Y:S02]  /*0170*/  LDG.E R7, desc[UR4][R6.64] ;  /* 0x0000000406077981 */ /* 0x000ee4000c1e1900 */
[----:B---3--:R-:W-:-:S05]  /*0180*/  IADD3 R11, PT, PT, R4, R7, RZ ;  /* 0x00000007040b7210 */ /* 0x008fca0007ffe0ff */
[----:B-1----:R-:W-:-:S05]  /*0190*/  IMAD.WIDE R2, R11, 0x4, R2 ;  /* 0x000000040b027825 */ /* 0x002fca00078e0202 */
[----:B----4-:R-:W-:Y:S01]  /*01a0*/  STG.E desc[UR4][R2.64], R9 ;  /* 0x0000000902007986 */ /* 0x010fe2000c101904 */
[----:B------:R-:W-:Y:S05]  /*01b0*/  EXIT ;  /* 0x000000000000794d */ /* 0x000fea0003800000 */
.L_x_1:
        /* <DEDUP_REMOVED lines=12> */
.L_x_3:


//--------------------- .nv.shared.reserved.0     --------------------------
	.section	.nv.shared.reserved.0,"aw",@nobits
	.weak		__nv_reservedSMEM_offset_0_alias
	.size		__nv_reservedSMEM_offset_0_alias, 0, 64
	.other		__nv_reservedSMEM_offset_0_alias,@"STO_CUDA_RESERVED_SHARED STV_DEFAULT"
__nv_reservedSMEM_offset_0_alias:
	.zero		0
	.zero		64


//--------------------- .nv.constant0._Z10partitionsPiS_i --------------------------
	.section	.nv.constant0._Z10partitionsPiS_i,"a",@progbits
	.sectionflags	@""
	.align	4
.nv.constant0._Z10partitionsPiS_i:
	.zero		916


//--------------------- .nv.constant0._Z6AssignPiS_S_S_S_ii --------------------------
	.section	.nv.constant0._Z6AssignPiS_S_S_S_ii,"a",@progbits
	.sectionflags	@""
	.align	4
.nv.constant0._Z6AssignPiS_S_S_S_ii:
	.zero		944


//--------------------- SYMBOLS --------------------------

	.type		.nv.reservedSmem.offset0,@object
	.size		.nv.reservedSmem.offset0,0x4
